	.headerflags	@"EF_CUDA_TEXMODE_UNIFIED EF_CUDA_64BIT_ADDRESS EF_CUDA_ACCELERATORS EF_CUDA_SM90 EF_CUDA_VIRTUAL_SM(EF_CUDA_SM90)"
	.elftype	@"ET_EXEC"


//--------------------- .nv.info                  --------------------------
	.section	.nv.info,"",@"SHT_CUDA_INFO"
	.align	4


	//----- nvinfo : EIATTR_REGCOUNT
	.align		4
        /*0000*/ 	.byte	0x04, 0x2f
        /*0002*/ 	.short	(.L_1 - .L_0)
	.align		4
.L_0:
        /*0004*/ 	.word	index@(triton_poi_fused_avg_pool2d_22)
        /*0008*/ 	.word	0x00000020


	//----- nvinfo : EIATTR_MIN_STACK_SIZE
	.align		4
.L_1:
        /*000c*/ 	.byte	0x04, 0x12
        /*000e*/ 	.short	(.L_3 - .L_2)
	.align		4
.L_2:
        /*0010*/ 	.word	index@(triton_poi_fused_avg_pool2d_22)
        /*0014*/ 	.word	0x00000000


	//----- nvinfo : EIATTR_FRAME_SIZE
	.align		4
.L_3:
        /*0018*/ 	.byte	0x04, 0x11
        /*001a*/ 	.short	(.L_5 - .L_4)
	.align		4
.L_4:
        /*001c*/ 	.word	index@(triton_poi_fused_avg_pool2d_22)
        /*0020*/ 	.word	0x00000000


	//----- nvinfo : EIATTR_MIN_STACK_SIZE
	.align		4
.L_5:
        /*0024*/ 	.byte	0x04, 0x12
        /*0026*/ 	.short	(.L_7 - .L_6)
	.align		4
.L_6:
        /*0028*/ 	.word	index@(triton_poi_fused_avg_pool2d_22)
        /*002c*/ 	.word	0x00000000
.L_7:


//--------------------- .nv.info.triton_poi_fused_avg_pool2d_22 --------------------------
	.section	.nv.info.triton_poi_fused_avg_pool2d_22,"",@"SHT_CUDA_INFO"
	.sectionflags	@""
	.align	4


	//----- nvinfo : EIATTR_CUDA_API_VERSION
	.align		4
        /*0000*/ 	.byte	0x04, 0x37
        /*0002*/ 	.short	(.L_9 - .L_8)
.L_8:
        /*0004*/ 	.word	0x0000007c


	//----- nvinfo : EIATTR_KPARAM_INFO
	.align		4
.L_9:
        /*0008*/ 	.byte	0x04, 0x17
        /*000a*/ 	.short	(.L_11 - .L_10)
.L_10:
        /*000c*/ 	.word	0x00000000
        /*0010*/ 	.short	0x0002
        /*0012*/ 	.short	0x0010
        /*0014*/ 	.byte	0x00, 0xf0, 0x11, 0x00


	//----- nvinfo : EIATTR_KPARAM_INFO
	.align		4
.L_11:
        /*0018*/ 	.byte	0x04, 0x17
        /*001a*/ 	.short	(.L_13 - .L_12)
.L_12:
        /*001c*/ 	.word	0x00000000
        /*0020*/ 	.short	0x0001
        /*0022*/ 	.short	0x0008
        /*0024*/ 	.byte	0x00, 0xf4, 0x21, 0x00


	//----- nvinfo : EIATTR_KPARAM_INFO
	.align		4
.L_13:
        /*0028*/ 	.byte	0x04, 0x17
        /*002a*/ 	.short	(.L_15 - .L_14)
.L_14:
        /*002c*/ 	.word	0x00000000
        /*0030*/ 	.short	0x0000
        /*0032*/ 	.short	0x0000
        /*0034*/ 	.byte	0x00, 0xf4, 0x21, 0x00


	//----- nvinfo : EIATTR_SPARSE_MMA_MASK
	.align		4
.L_15:
        /*0038*/ 	.byte	0x03, 0x50
        /*003a*/ 	.short	0x0000


	//----- nvinfo : EIATTR_MAXREG_COUNT
	.align		4
        /*003c*/ 	.byte	0x03, 0x1b
        /*003e*/ 	.short	0x00ff


	//----- nvinfo : EIATTR_EXIT_INSTR_OFFSETS
	.align		4
        /*0040*/ 	.byte	0x04, 0x1c
        /*0042*/ 	.short	(.L_17 - .L_16)


	//   ....[0]....
.L_16:
        /*0044*/ 	.word	0x00000600


	//----- nvinfo : EIATTR_REQNTID
	.align		4
.L_17:
        /*0048*/ 	.byte	0x04, 0x10
        /*004a*/ 	.short	(.L_19 - .L_18)
.L_18:
        /*004c*/ 	.word	0x00000080
        /*0050*/ 	.word	0x00000001
        /*0054*/ 	.word	0x00000001


	//----- nvinfo : EIATTR_CBANK_PARAM_SIZE
	.align		4
.L_19:
        /*0058*/ 	.byte	0x03, 0x19
        /*005a*/ 	.short	0x0014


	//----- nvinfo : EIATTR_PARAM_CBANK
	.align		4
        /*005c*/ 	.byte	0x04, 0x0a
        /*005e*/ 	.short	(.L_21 - .L_20)
	.align		4
.L_20:
        /*0060*/ 	.word	index@(.nv.constant0.triton_poi_fused_avg_pool2d_22)
        /*0064*/ 	.short	0x0210
        /*0066*/ 	.short	0x0014


	//----- nvinfo : EIATTR_SW_WAR
	.align		4
.L_21:
        /*0068*/ 	.byte	0x04, 0x36
        /*006a*/ 	.short	(.L_23 - .L_22)
.L_22:
        /*006c*/ 	.word	0x00000008
.L_23:


//--------------------- .nv.callgraph             --------------------------
	.section	.nv.callgraph,"",@"SHT_CUDA_CALLGRAPH"
	.align	4
	.sectionentsize	8
	.align		4
        /*0000*/ 	.word	0x00000000
	.align		4
        /*0004*/ 	.word	0xffffffff
	.align		4
        /*0008*/ 	.word	0x00000000
	.align		4
        /*000c*/ 	.word	0xfffffffe
	.align		4
        /*0010*/ 	.word	0x00000000
	.align		4
        /*0014*/ 	.word	0xfffffffd
	.align		4
        /*0018*/ 	.word	0x00000000
	.align		4
        /*001c*/ 	.word	0xfffffffc


//--------------------- .text.triton_poi_fused_avg_pool2d_22 --------------------------
	.section	.text.triton_poi_fused_avg_pool2d_22,"ax",@progbits
	.align	128
        .global         triton_poi_fused_avg_pool2d_22
        .type           triton_poi_fused_avg_pool2d_22,@function
        .size           triton_poi_fused_avg_pool2d_22,(.L_x_1 - triton_poi_fused_avg_pool2d_22)
        .other          triton_poi_fused_avg_pool2d_22,@"STO_CUDA_ENTRY STV_DEFAULT"
triton_poi_fused_avg_pool2d_22:
.text.triton_poi_fused_avg_pool2d_22:
[----:B------:R-:W-:Y:S01]  /*0000*/  LDC R1, c[0x0][0x28] ;  /* 0x00000a00ff017b82 */ /* 0x000fe20000000800 */
[----:B------:R-:W1:Y:S07]  /*0010*/  S2R R0, SR_TID.X ;  /* 0x0000000000007919 */ /* 0x000e6e0000002100 */
[----:B------:R-:W2:Y:S01]  /*0020*/  LDC.64 R6, c[0x0][0x210] ;  /* 0x00008400ff067b82 */ /* 0x000ea20000000a00 */
[----:B------:R-:W-:Y:S01]  /*0030*/  ULDC.64 UR4, c[0x0][0x208] ;  /* 0x0000820000047ab9 */ /* 0x000fe20000000a00 */
[----:B------:R-:W3:Y:S01]  /*0040*/  S2R R3, SR_CTAID.X ;  /* 0x0000000000037919 */ /* 0x000ee20000002500 */
[----:B-1----:R-:W-:-:S04]  /*0050*/  SHF.L.U32 R0, R0, 0x1, RZ ;  /* 0x0000000100007819 */ /* 0x002fc800000006ff */
[----:B------:R-:W-:-:S04]  /*0060*/  LOP3.LUT R0, R0, 0xfe, RZ, 0xc0, !PT ;  /* 0x000000fe00007812 */ /* 0x000fc800078ec0ff */
[----:B---3--:R-:W-:-:S04]  /*0070*/  LEA R0, R3, R0, 0x8 ;  /* 0x0000000003007211 */ /* 0x008fc800078e40ff */
[----:B------:R-:W-:-:S04]  /*0080*/  SHF.R.S32.HI R3, RZ, 0x1f, R0 ;  /* 0x0000001fff037819 */ /* 0x000fc80000011400 */
[----:B------:R-:W-:-:S04]  /*0090*/  LEA.HI R3, R3, R0, RZ, 0xb ;  /* 0x0000000003037211 */ /* 0x000fc800078f58ff */
[C---:B------:R-:W-:Y:S02]  /*00a0*/  SHF.L.U32 R2, R3.reuse, 0x4, RZ ;  /* 0x0000000403027819 */ /* 0x040fe400000006ff */
[----:B------:R-:W-:Y:S02]  /*00b0*/  LOP3.LUT R25, R3, 0xfffff800, RZ, 0xc0, !PT ;  /* 0xfffff80003197812 */ /* 0x000fe400078ec0ff */
[----:B------:R-:W-:-:S04]  /*00c0*/  LOP3.LUT R2, R2, 0xffff8000, RZ, 0xc0, !PT ;  /* 0xffff800002027812 */ /* 0x000fc800078ec0ff */
[----:B------:R-:W-:-:S04]  /*00d0*/  IADD3 R25, R2, R0, -R25 ;  /* 0x0000000002197210 */ /* 0x000fc80007ffe819 */
[----:B------:R-:W-:Y:S01]  /*00e0*/  IADD3 R11, R25, 0x800, RZ ;  /* 0x00000800190b7810 */ /* 0x000fe20007ffe0ff */
[----:B--2---:R-:W-:Y:S01]  /*00f0*/  IMAD.WIDE R4, R25, 0x4, R6 ;  /* 0x0000000419047825 */ /* 0x004fe200078e0206 */
[----:B------:R-:W-:-:S03]  /*0100*/  IADD3 R9, R25, 0x1000, RZ ;  /* 0x0000100019097810 */ /* 0x000fc60007ffe0ff */
[--C-:B------:R-:W-:Y:S02]  /*0110*/  IMAD.WIDE R10, R11, 0x4, R6.reuse ;  /* 0x000000040b0a7825 */ /* 0x100fe400078e0206 */
[----:B------:R-:W2:Y:S02]  /*0120*/  LDG.E.64 R4, desc[UR4][R4.64] ;  /* 0x0000000404047981 */ /* 0x000ea4000c1e1b00 */
[----:B------:R-:W-:Y:S02]  /*0130*/  IMAD.WIDE R8, R9, 0x4, R6 ;  /* 0x0000000409087825 */ /* 0x000fe400078e0206 */
[----:B------:R-:W2:Y:S01]  /*0140*/  LDG.E.64 R10, desc[UR4][R10.64] ;  /* 0x000000040a0a7981 */ /* 0x000ea2000c1e1b00 */
[----:B------:R-:W-:-:S03]  /*0150*/  IADD3 R3, R25, 0x1800, RZ ;  /* 0x0000180019037810 */ /* 0x000fc60007ffe0ff */
[----:B------:R-:W3:Y:S02]  /*0160*/  LDG.E.64 R8, desc[UR4][R8.64] ;  /* 0x0000000408087981 */ /* 0x000ee4000c1e1b00 */
[----:B------:R-:W-:Y:S01]  /*0170*/  IMAD.WIDE R2, R3, 0x4, R6 ;  /* 0x0000000403027825 */ /* 0x000fe200078e0206 */
[----:B------:R-:W-:-:S05]  /*0180*/  IADD3 R19, R25, 0x2000, RZ ;  /* 0x0000200019137810 */ /* 0x000fca0007ffe0ff */
[----:B------:R-:W4:Y:S01]  /*0190*/  LDG.E.64 R2, desc[UR4][R2.64] ;  /* 0x0000000402027981 */ /* 0x000f22000c1e1b00 */
[----:B------:R-:W-:-:S06]  /*01a0*/  IMAD.WIDE R18, R19, 0x4, R6 ;  /* 0x0000000413127825 */ /* 0x000fcc00078e0206 */
[----:B------:R-:W5:Y:S01]  /*01b0*/  LDG.E.64 R18, desc[UR4][R18.64] ;  /* 0x0000000412127981 */ /* 0x000f62000c1e1b00 */
[----:B------:R-:W-:Y:S02]  /*01c0*/  IADD3 R23, R25, 0x2800, RZ ;  /* 0x0000280019177810 */ /* 0x000fe40007ffe0ff */
[----:B------:R-:W-:-:S03]  /*01d0*/  IADD3 R17, R25, 0x3000, RZ ;  /* 0x0000300019117810 */ /* 0x000fc60007ffe0ff */
[----:B------:R-:W-:Y:S01]  /*01e0*/  IMAD.WIDE R22, R23, 0x4, R6 ;  /* 0x0000000417167825 */ /* 0x000fe200078e0206 */
[----:B------:R-:W-:-:S03]  /*01f0*/  IADD3 R15, R25, 0x3800, RZ ;  /* 0x00003800190f7810 */ /* 0x000fc60007ffe0ff */
[----:B------:R-:W-:-:S04]  /*0200*/  IMAD.WIDE R16, R17, 0x4, R6 ;  /* 0x0000000411107825 */ /* 0x000fc800078e0206 */
[----:B------:R-:W-:Y:S02]  /*0210*/  IMAD.WIDE R14, R15, 0x4, R6 ;  /* 0x000000040f0e7825 */ /* 0x000fe400078e0206 */
[----:B------:R-:W5:Y:S04]  /*0220*/  LDG.E.64 R16, desc[UR4][R16.64] ;  /* 0x0000000410107981 */ /* 0x000f68000c1e1b00 */
[----:B------:R-:W5:Y:S01]  /*0230*/  LDG.E.64 R14, desc[UR4][R14.64] ;  /* 0x000000040e0e7981 */ /* 0x000f62000c1e1b00 */
[----:B------:R-:W-:Y:S02]  /*0240*/  IADD3 R27, R25, 0x5800, RZ ;  /* 0x00005800191b7810 */ /* 0x000fe40007ffe0ff */
[----:B------:R-:W-:Y:S01]  /*0250*/  IADD3 R29, R25, 0x6000, RZ ;  /* 0x00006000191d7810 */ /* 0x000fe20007ffe0ff */
[----:B--2---:R-:W-:Y:S01]  /*0260*/  FADD R13, R4, R10 ;  /* 0x0000000a040d7221 */ /* 0x004fe20000000000 */
[----:B------:R-:W-:-:S02]  /*0270*/  FADD R10, R5, R11 ;  /* 0x0000000b050a7221 */ /* 0x000fc40000000000 */
[----:B------:R1:W2:Y:S01]  /*0280*/  LDG.E.64 R4, desc[UR4][R22.64] ;  /* 0x0000000416047981 */ /* 0x0002a2000c1e1b00 */
[----:B---3--:R-:W-:Y:S01]  /*0290*/  FADD R21, R8, R13 ;  /* 0x0000000d08157221 */ /* 0x008fe20000000000 */
[----:B------:R-:W-:Y:S02]  /*02a0*/  IADD3 R13, R25, 0x4000, RZ ;  /* 0x00004000190d7810 */ /* 0x000fe40007ffe0ff */
[----:B------:R-:W-:Y:S01]  /*02b0*/  IADD3 R11, R25, 0x4800, RZ ;  /* 0x00004800190b7810 */ /* 0x000fe20007ffe0ff */
[----:B------:R-:W-:Y:S02]  /*02c0*/  FADD R20, R9, R10 ;  /* 0x0000000a09147221 */ /* 0x000fe40000000000 */
[----:B------:R-:W-:Y:S01]  /*02d0*/  IMAD.WIDE R12, R13, 0x4, R6 ;  /* 0x000000040d0c7825 */ /* 0x000fe200078e0206 */
[----:B------:R-:W-:-:S03]  /*02e0*/  IADD3 R9, R25, 0x5000, RZ ;  /* 0x0000500019097810 */ /* 0x000fc60007ffe0ff */
[----:B------:R-:W-:-:S04]  /*02f0*/  IMAD.WIDE R10, R11, 0x4, R6 ;  /* 0x000000040b0a7825 */ /* 0x000fc800078e0206 */
[----:B----4-:R-:W-:Y:S01]  /*0300*/  FADD R21, R2, R21 ;  /* 0x0000001502157221 */ /* 0x010fe20000000000 */
[----:B------:R-:W3:Y:S01]  /*0310*/  LDG.E.64 R12, desc[UR4][R12.64] ;  /* 0x000000040c0c7981 */ /* 0x000ee2000c1e1b00 */
[----:B------:R-:W-:Y:S01]  /*0320*/  FADD R20, R3, R20 ;  /* 0x0000001403147221 */ /* 0x000fe20000000000 */
[--C-:B------:R-:W-:Y:S02]  /*0330*/  IMAD.WIDE R2, R9, 0x4, R6.reuse ;  /* 0x0000000409027825 */ /* 0x100fe400078e0206 */
[----:B------:R-:W4:Y:S02]  /*0340*/  LDG.E.64 R10, desc[UR4][R10.64] ;  /* 0x000000040a0a7981 */ /* 0x000f24000c1e1b00 */
[----:B------:R-:W-:Y:S01]  /*0350*/  IMAD.WIDE R8, R27, 0x4, R6 ;  /* 0x000000041b087825 */ /* 0x000fe200078e0206 */
[----:B-1----:R-:W-:Y:S01]  /*0360*/  IADD3 R23, R25, 0x6800, RZ ;  /* 0x0000680019177810 */ /* 0x002fe20007ffe0ff */
[----:B------:R-:W4:Y:S02]  /*0370*/  LDG.E.64 R2, desc[UR4][R2.64] ;  /* 0x0000000402027981 */ /* 0x000f24000c1e1b00 */
[----:B-----5:R-:W-:Y:S01]  /*0380*/  FADD R21, R18, R21 ;  /* 0x0000001512157221 */ /* 0x020fe20000000000 */
[----:B------:R-:W-:Y:S01]  /*0390*/  FADD R20, R19, R20 ;  /* 0x0000001413147221 */ /* 0x000fe20000000000 */
[----:B------:R-:W-:Y:S01]  /*03a0*/  IMAD.WIDE R18, R29, 0x4, R6 ;  /* 0x000000041d127825 */ /* 0x000fe200078e0206 */
[----:B------:R-:W5:Y:S01]  /*03b0*/  LDG.E.64 R8, desc[UR4][R8.64] ;  /* 0x0000000408087981 */ /* 0x000f62000c1e1b00 */
[----:B------:R-:W-:-:S02]  /*03c0*/  IADD3 R27, R25, 0x7000, RZ ;  /* 0x00007000191b7810 */ /* 0x000fc40007ffe0ff */
[--C-:B------:R-:W-:Y:S01]  /*03d0*/  IMAD.WIDE R22, R23, 0x4, R6.reuse ;  /* 0x0000000417167825 */ /* 0x100fe200078e0206 */
[----:B------:R-:W-:Y:S01]  /*03e0*/  IADD3 R29, R25, 0x7800, RZ ;  /* 0x00007800191d7810 */ /* 0x000fe20007ffe0ff */
[----:B------:R-:W5:Y:S02]  /*03f0*/  LDG.E.64 R18, desc[UR4][R18.64] ;  /* 0x0000000412127981 */ /* 0x000f64000c1e1b00 */
[--C-:B------:R-:W-:Y:S02]  /*0400*/  IMAD.WIDE R24, R27, 0x4, R6.reuse ;  /* 0x000000041b187825 */ /* 0x100fe400078e0206 */
[----:B------:R-:W5:Y:S02]  /*0410*/  LDG.E.64 R22, desc[UR4][R22.64] ;  /* 0x0000000416167981 */ /* 0x000f64000c1e1b00 */
[----:B------:R-:W-:Y:S02]  /*0420*/  IMAD.WIDE R6, R29, 0x4, R6 ;  /* 0x000000041d067825 */ /* 0x000fe400078e0206 */
[----:B------:R-:W5:Y:S04]  /*0430*/  LDG.E.64 R24, desc[UR4][R24.64] ;  /* 0x0000000418187981 */ /* 0x000f68000c1e1b00 */
[----:B------:R-:W5:Y:S01]  /*0440*/  LDG.E.64 R6, desc[UR4][R6.64] ;  /* 0x0000000406067981 */ /* 0x000f62000c1e1b00 */
[----:B--2---:R-:W-:Y:S01]  /*0450*/  FADD R21, R4, R21 ;  /* 0x0000001504157221 */ /* 0x004fe20000000000 */
[----:B------:R-:W-:-:S02]  /*0460*/  FADD R20, R5, R20 ;  /* 0x0000001405147221 */ /* 0x000fc40000000000 */
[----:B------:R-:W1:Y:S01]  /*0470*/  LDC.64 R4, c[0x0][0x218] ;  /* 0x00008600ff047b82 */ /* 0x000e620000000a00 */
[----:B------:R-:W-:Y:S01]  /*0480*/  FADD R21, R16, R21 ;  /* 0x0000001510157221 */ /* 0x000fe20000000000 */
[----:B------:R-:W-:-:S03]  /*0490*/  FADD R20, R17, R20 ;  /* 0x0000001411147221 */ /* 0x000fc60000000000 */
[----:B------:R-:W-:Y:S01]  /*04a0*/  FADD R21, R14, R21 ;  /* 0x000000150e157221 */ /* 0x000fe20000000000 */
[----:B------:R-:W-:-:S03]  /*04b0*/  FADD R20, R15, R20 ;  /* 0x000000140f147221 */ /* 0x000fc60000000000 */
[----:B---3--:R-:W-:Y:S01]  /*04c0*/  FADD R21, R12, R21 ;  /* 0x000000150c157221 */ /* 0x008fe20000000000 */
[----:B------:R-:W-:-:S03]  /*04d0*/  FADD R20, R13, R20 ;  /* 0x000000140d147221 */ /* 0x000fc60000000000 */
[----:B----4-:R-:W-:Y:S01]  /*04e0*/  FADD R21, R10, R21 ;  /* 0x000000150a157221 */ /* 0x010fe20000000000 */
[----:B------:R-:W-:-:S03]  /*04f0*/  FADD R20, R11, R20 ;  /* 0x000000140b147221 */ /* 0x000fc60000000000 */
[----:B------:R-:W-:Y:S01]  /*0500*/  FADD R21, R2, R21 ;  /* 0x0000001502157221 */ /* 0x000fe20000000000 */
[----:B------:R-:W-:-:S03]  /*0510*/  FADD R20, R3, R20 ;  /* 0x0000001403147221 */ /* 0x000fc60000000000 */
[----:B-----5:R-:W-:Y:S01]  /*0520*/  FADD R21, R8, R21 ;  /* 0x0000001508157221 */ /* 0x020fe20000000000 */
[----:B------:R-:W-:-:S03]  /*0530*/  FADD R20, R9, R20 ;  /* 0x0000001409147221 */ /* 0x000fc60000000000 */
[----:B------:R-:W-:Y:S01]  /*0540*/  FADD R21, R18, R21 ;  /* 0x0000001512157221 */ /* 0x000fe20000000000 */
[----:B------:R-:W-:-:S03]  /*0550*/  FADD R20, R19, R20 ;  /* 0x0000001413147221 */ /* 0x000fc60000000000 */
[----:B------:R-:W-:Y:S01]  /*0560*/  FADD R21, R22, R21 ;  /* 0x0000001516157221 */ /* 0x000fe20000000000 */
[----:B------:R-:W-:-:S03]  /*0570*/  FADD R20, R23, R20 ;  /* 0x0000001417147221 */ /* 0x000fc60000000000 */
[----:B------:R-:W-:Y:S01]  /*0580*/  FADD R21, R24, R21 ;  /* 0x0000001518157221 */ /* 0x000fe20000000000 */
[----:B------:R-:W-:-:S03]  /*0590*/  FADD R20, R25, R20 ;  /* 0x0000001419147221 */ /* 0x000fc60000000000 */
[----:B------:R-:W-:Y:S01]  /*05a0*/  FADD R6, R6, R21 ;  /* 0x0000001506067221 */ /* 0x000fe20000000000 */
[----:B------:R-:W-:Y:S01]  /*05b0*/  FADD R7, R7, R20 ;  /* 0x0000001407077221 */ /* 0x000fe20000000000 */
[----:B-1----:R-:W-:-:S04]  /*05c0*/  IMAD.WIDE R4, R0, 0x4, R4 ;  /* 0x0000000400047825 */ /* 0x002fc800078e0204 */
[----:B------:R-:W-:Y:S01]  /*05d0*/  FMUL R6, R6, 0.0625 ;  /* 0x3d80000006067820 */ /* 0x000fe20000400000 */
[----:B------:R-:W-:-:S05]  /*05e0*/  FMUL R7, R7, 0.0625 ;  /* 0x3d80000007077820 */ /* 0x000fca0000400000 */
[----:B------:R-:W-:Y:S01]  /*05f0*/  STG.E.64 desc[UR4][R4.64], R6 ;  /* 0x0000000604007986 */ /* 0x000fe2000c101b04 */
[----:B------:R-:W-:Y:S05]  /*0600*/  EXIT ;  /* 0x000000000000794d */ /* 0x000fea0003800000 */
.L_x_0:
[----:B------:R-:W-:-:S00]  /*0610*/  BRA `(.L_x_0) ;  /* 0xfffffffc00fc7947 */ /* 0x000fc0000383ffff */
[----:B------:R-:W-:-:S00]  /*0620*/  NOP ;  /* 0x0000000000007918 */ /* 0x000fc00000000000 */
        /* <DEDUP_REMOVED lines=13> */
.L_x_1:


//--------------------- .nv.constant0.triton_poi_fused_avg_pool2d_22 --------------------------
	.section	.nv.constant0.triton_poi_fused_avg_pool2d_22,"a",@progbits
	.sectionflags	@""
	.align	4
.nv.constant0.triton_poi_fused_avg_pool2d_22:
	.zero		548
